//
// Generated by NVIDIA NVVM Compiler
//
// Compiler Build ID: CL-36424714
// Cuda compilation tools, release 13.0, V13.0.88
// Based on NVVM 20.0.0
//

.version 9.0
.target sm_100
.address_size 64

	// .globl	_Z6phase1iiPii

.visible .entry _Z6phase1iiPii(
	.param .u32 _Z6phase1iiPii_param_0,
	.param .u32 _Z6phase1iiPii_param_1,
	.param .u64 .ptr .align 1 _Z6phase1iiPii_param_2,
	.param .u32 _Z6phase1iiPii_param_3
)
{
	.reg .pred 	%p<2>;
	.reg .b32 	%r<65>;
	.reg .b64 	%rd<18>;

	ld.param.u32 	%r12, [_Z6phase1iiPii_param_1];
	ld.param.u64 	%rd4, [_Z6phase1iiPii_param_2];
	ld.param.u32 	%r10, [_Z6phase1iiPii_param_3];
	cvta.to.global.u64 	%rd1, %rd4;
	shl.b32 	%r13, %r12, 5;
	mov.u32 	%r14, %tid.x;
	mov.u32 	%r15, %tid.y;
	add.s32 	%r16, %r13, %r14;
	mul.lo.s32 	%r17, %r16, %r10;
	add.s32 	%r18, %r13, %r15;
	add.s32 	%r19, %r17, %r18;
	mul.wide.s32 	%rd5, %r19, 4;
	add.s64 	%rd2, %rd1, %rd5;
	shl.b32 	%r20, %r10, 5;
	add.s32 	%r21, %r20, 32;
	mad.lo.s32 	%r63, %r12, %r21, %r15;
	shl.b32 	%r2, %r10, 3;
	add.s64 	%rd3, %rd1, 16;
	add.s32 	%r62, %r17, %r13;
	mov.b32 	%r64, 0;
	mul.wide.s32 	%rd10, %r10, 4;
$L__BB0_1:
	mul.wide.s32 	%rd6, %r62, 4;
	add.s64 	%rd7, %rd3, %rd6;
	bar.sync 	0;
	ld.global.u32 	%r22, [%rd2];
	ld.global.u32 	%r23, [%rd7+-16];
	mul.wide.s32 	%rd8, %r63, 4;
	add.s64 	%rd9, %rd1, %rd8;
	ld.global.u32 	%r24, [%rd9];
	add.s32 	%r25, %r24, %r23;
	min.s32 	%r26, %r22, %r25;
	st.global.u32 	[%rd2], %r26;
	bar.sync 	0;
	ld.global.u32 	%r27, [%rd2];
	ld.global.u32 	%r28, [%rd7+-12];
	add.s64 	%rd11, %rd9, %rd10;
	ld.global.u32 	%r29, [%rd11];
	add.s32 	%r30, %r29, %r28;
	min.s32 	%r31, %r27, %r30;
	st.global.u32 	[%rd2], %r31;
	bar.sync 	0;
	ld.global.u32 	%r32, [%rd2];
	ld.global.u32 	%r33, [%rd7+-8];
	add.s64 	%rd12, %rd11, %rd10;
	ld.global.u32 	%r34, [%rd12];
	add.s32 	%r35, %r34, %r33;
	min.s32 	%r36, %r32, %r35;
	st.global.u32 	[%rd2], %r36;
	bar.sync 	0;
	ld.global.u32 	%r37, [%rd2];
	ld.global.u32 	%r38, [%rd7+-4];
	add.s64 	%rd13, %rd12, %rd10;
	ld.global.u32 	%r39, [%rd13];
	add.s32 	%r40, %r39, %r38;
	min.s32 	%r41, %r37, %r40;
	st.global.u32 	[%rd2], %r41;
	bar.sync 	0;
	ld.global.u32 	%r42, [%rd2];
	ld.global.u32 	%r43, [%rd7];
	add.s64 	%rd14, %rd13, %rd10;
	ld.global.u32 	%r44, [%rd14];
	add.s32 	%r45, %r44, %r43;
	min.s32 	%r46, %r42, %r45;
	st.global.u32 	[%rd2], %r46;
	bar.sync 	0;
	ld.global.u32 	%r47, [%rd2];
	ld.global.u32 	%r48, [%rd7+4];
	add.s64 	%rd15, %rd14, %rd10;
	ld.global.u32 	%r49, [%rd15];
	add.s32 	%r50, %r49, %r48;
	min.s32 	%r51, %r47, %r50;
	st.global.u32 	[%rd2], %r51;
	bar.sync 	0;
	ld.global.u32 	%r52, [%rd2];
	ld.global.u32 	%r53, [%rd7+8];
	add.s64 	%rd16, %rd15, %rd10;
	ld.global.u32 	%r54, [%rd16];
	add.s32 	%r55, %r54, %r53;
	min.s32 	%r56, %r52, %r55;
	st.global.u32 	[%rd2], %r56;
	bar.sync 	0;
	ld.global.u32 	%r57, [%rd2];
	ld.global.u32 	%r58, [%rd7+12];
	add.s64 	%rd17, %rd16, %rd10;
	ld.global.u32 	%r59, [%rd17];
	add.s32 	%r60, %r59, %r58;
	min.s32 	%r61, %r57, %r60;
	st.global.u32 	[%rd2], %r61;
	add.s32 	%r64, %r64, 8;
	add.s32 	%r63, %r63, %r2;
	add.s32 	%r62, %r62, 8;
	setp.ne.s32 	%p1, %r64, 32;
	@%p1 bra 	$L__BB0_1;
	ret;

}
	// .globl	_Z6phase2iiPii
.visible .entry _Z6phase2iiPii(
	.param .u32 _Z6phase2iiPii_param_0,
	.param .u32 _Z6phase2iiPii_param_1,
	.param .u64 .ptr .align 1 _Z6phase2iiPii_param_2,
	.param .u32 _Z6phase2iiPii_param_3
)
{
	.reg .pred 	%p<3>;
	.reg .b32 	%r<151>;
	.reg .b64 	%rd<41>;

	ld.param.u32 	%r1, [_Z6phase2iiPii_param_1];
	ld.param.u64 	%rd1, [_Z6phase2iiPii_param_2];
	ld.param.u32 	%r2, [_Z6phase2iiPii_param_3];
	cvta.to.global.u64 	%rd2, %rd1;
	mov.u32 	%r3, %ctaid.x;
	setp.eq.s32 	%p1, %r3, 0;
	mov.u32 	%r4, %ctaid.y;
	setp.ge.u32 	%p2, %r4, %r1;
	selp.u32 	%r5, 1, 0, %p2;
	add.s32 	%r6, %r4, %r5;
	selp.b32 	%r7, %r6, 0, %p1;
	mad.lo.s32 	%r8, %r1, %r3, %r7;
	shl.b32 	%r9, %r8, 5;
	selp.b32 	%r10, %r1, 0, %p1;
	mad.lo.s32 	%r11, %r6, %r3, %r10;
	shl.b32 	%r12, %r11, 5;
	shl.b32 	%r13, %r1, 5;
	mov.u32 	%r14, %tid.x;
	mov.u32 	%r15, %tid.y;
	bar.sync 	0;
	add.s32 	%r16, %r9, %r14;
	mul.lo.s32 	%r17, %r16, %r2;
	add.s32 	%r18, %r12, %r15;
	add.s32 	%r19, %r17, %r18;
	mul.wide.s32 	%rd3, %r19, 4;
	add.s64 	%rd4, %rd2, %rd3;
	ld.global.u32 	%r20, [%rd4];
	add.s32 	%r21, %r13, %r17;
	mul.wide.s32 	%rd5, %r21, 4;
	add.s64 	%rd6, %rd2, %rd5;
	ld.global.u32 	%r22, [%rd6];
	mad.lo.s32 	%r23, %r13, %r2, %r18;
	mul.wide.s32 	%rd7, %r23, 4;
	add.s64 	%rd8, %rd2, %rd7;
	ld.global.u32 	%r24, [%rd8];
	add.s32 	%r25, %r24, %r22;
	min.s32 	%r26, %r20, %r25;
	st.global.u32 	[%rd4], %r26;
	ld.global.u32 	%r27, [%rd6+4];
	mul.wide.s32 	%rd9, %r2, 4;
	add.s64 	%rd10, %rd8, %rd9;
	ld.global.u32 	%r28, [%rd10];
	add.s32 	%r29, %r28, %r27;
	min.s32 	%r30, %r26, %r29;
	st.global.u32 	[%rd4], %r30;
	ld.global.u32 	%r31, [%rd6+8];
	add.s64 	%rd11, %rd10, %rd9;
	ld.global.u32 	%r32, [%rd11];
	add.s32 	%r33, %r32, %r31;
	min.s32 	%r34, %r30, %r33;
	st.global.u32 	[%rd4], %r34;
	ld.global.u32 	%r35, [%rd6+12];
	add.s64 	%rd12, %rd11, %rd9;
	ld.global.u32 	%r36, [%rd12];
	add.s32 	%r37, %r36, %r35;
	min.s32 	%r38, %r34, %r37;
	st.global.u32 	[%rd4], %r38;
	ld.global.u32 	%r39, [%rd6+16];
	add.s64 	%rd13, %rd12, %rd9;
	ld.global.u32 	%r40, [%rd13];
	add.s32 	%r41, %r40, %r39;
	min.s32 	%r42, %r38, %r41;
	st.global.u32 	[%rd4], %r42;
	ld.global.u32 	%r43, [%rd6+20];
	add.s64 	%rd14, %rd13, %rd9;
	ld.global.u32 	%r44, [%rd14];
	add.s32 	%r45, %r44, %r43;
	min.s32 	%r46, %r42, %r45;
	st.global.u32 	[%rd4], %r46;
	ld.global.u32 	%r47, [%rd6+24];
	add.s64 	%rd15, %rd14, %rd9;
	ld.global.u32 	%r48, [%rd15];
	add.s32 	%r49, %r48, %r47;
	min.s32 	%r50, %r46, %r49;
	st.global.u32 	[%rd4], %r50;
	ld.global.u32 	%r51, [%rd6+28];
	add.s64 	%rd16, %rd15, %rd9;
	ld.global.u32 	%r52, [%rd16];
	add.s32 	%r53, %r52, %r51;
	min.s32 	%r54, %r50, %r53;
	st.global.u32 	[%rd4], %r54;
	ld.global.u32 	%r55, [%rd6+32];
	add.s64 	%rd17, %rd16, %rd9;
	ld.global.u32 	%r56, [%rd17];
	add.s32 	%r57, %r56, %r55;
	min.s32 	%r58, %r54, %r57;
	st.global.u32 	[%rd4], %r58;
	ld.global.u32 	%r59, [%rd6+36];
	add.s64 	%rd18, %rd17, %rd9;
	ld.global.u32 	%r60, [%rd18];
	add.s32 	%r61, %r60, %r59;
	min.s32 	%r62, %r58, %r61;
	st.global.u32 	[%rd4], %r62;
	ld.global.u32 	%r63, [%rd6+40];
	add.s64 	%rd19, %rd18, %rd9;
	ld.global.u32 	%r64, [%rd19];
	add.s32 	%r65, %r64, %r63;
	min.s32 	%r66, %r62, %r65;
	st.global.u32 	[%rd4], %r66;
	ld.global.u32 	%r67, [%rd6+44];
	add.s64 	%rd20, %rd19, %rd9;
	ld.global.u32 	%r68, [%rd20];
	add.s32 	%r69, %r68, %r67;
	min.s32 	%r70, %r66, %r69;
	st.global.u32 	[%rd4], %r70;
	ld.global.u32 	%r71, [%rd6+48];
	add.s64 	%rd21, %rd20, %rd9;
	ld.global.u32 	%r72, [%rd21];
	add.s32 	%r73, %r72, %r71;
	min.s32 	%r74, %r70, %r73;
	st.global.u32 	[%rd4], %r74;
	ld.global.u32 	%r75, [%rd6+52];
	add.s64 	%rd22, %rd21, %rd9;
	ld.global.u32 	%r76, [%rd22];
	add.s32 	%r77, %r76, %r75;
	min.s32 	%r78, %r74, %r77;
	st.global.u32 	[%rd4], %r78;
	ld.global.u32 	%r79, [%rd6+56];
	add.s64 	%rd23, %rd22, %rd9;
	ld.global.u32 	%r80, [%rd23];
	add.s32 	%r81, %r80, %r79;
	min.s32 	%r82, %r78, %r81;
	st.global.u32 	[%rd4], %r82;
	ld.global.u32 	%r83, [%rd6+60];
	add.s64 	%rd24, %rd23, %rd9;
	ld.global.u32 	%r84, [%rd24];
	add.s32 	%r85, %r84, %r83;
	min.s32 	%r86, %r82, %r85;
	st.global.u32 	[%rd4], %r86;
	ld.global.u32 	%r87, [%rd6+64];
	add.s64 	%rd25, %rd24, %rd9;
	ld.global.u32 	%r88, [%rd25];
	add.s32 	%r89, %r88, %r87;
	min.s32 	%r90, %r86, %r89;
	st.global.u32 	[%rd4], %r90;
	ld.global.u32 	%r91, [%rd6+68];
	add.s64 	%rd26, %rd25, %rd9;
	ld.global.u32 	%r92, [%rd26];
	add.s32 	%r93, %r92, %r91;
	min.s32 	%r94, %r90, %r93;
	st.global.u32 	[%rd4], %r94;
	ld.global.u32 	%r95, [%rd6+72];
	add.s64 	%rd27, %rd26, %rd9;
	ld.global.u32 	%r96, [%rd27];
	add.s32 	%r97, %r96, %r95;
	min.s32 	%r98, %r94, %r97;
	st.global.u32 	[%rd4], %r98;
	ld.global.u32 	%r99, [%rd6+76];
	add.s64 	%rd28, %rd27, %rd9;
	ld.global.u32 	%r100, [%rd28];
	add.s32 	%r101, %r100, %r99;
	min.s32 	%r102, %r98, %r101;
	st.global.u32 	[%rd4], %r102;
	ld.global.u32 	%r103, [%rd6+80];
	add.s64 	%rd29, %rd28, %rd9;
	ld.global.u32 	%r104, [%rd29];
	add.s32 	%r105, %r104, %r103;
	min.s32 	%r106, %r102, %r105;
	st.global.u32 	[%rd4], %r106;
	ld.global.u32 	%r107, [%rd6+84];
	add.s64 	%rd30, %rd29, %rd9;
	ld.global.u32 	%r108, [%rd30];
	add.s32 	%r109, %r108, %r107;
	min.s32 	%r110, %r106, %r109;
	st.global.u32 	[%rd4], %r110;
	ld.global.u32 	%r111, [%rd6+88];
	add.s64 	%rd31, %rd30, %rd9;
	ld.global.u32 	%r112, [%rd31];
	add.s32 	%r113, %r112, %r111;
	min.s32 	%r114, %r110, %r113;
	st.global.u32 	[%rd4], %r114;
	ld.global.u32 	%r115, [%rd6+92];
	add.s64 	%rd32, %rd31, %rd9;
	ld.global.u32 	%r116, [%rd32];
	add.s32 	%r117, %r116, %r115;
	min.s32 	%r118, %r114, %r117;
	st.global.u32 	[%rd4], %r118;
	ld.global.u32 	%r119, [%rd6+96];
	add.s64 	%rd33, %rd32, %rd9;
	ld.global.u32 	%r120, [%rd33];
	add.s32 	%r121, %r120, %r119;
	min.s32 	%r122, %r118, %r121;
	st.global.u32 	[%rd4], %r122;
	ld.global.u32 	%r123, [%rd6+100];
	add.s64 	%rd34, %rd33, %rd9;
	ld.global.u32 	%r124, [%rd34];
	add.s32 	%r125, %r124, %r123;
	min.s32 	%r126, %r122, %r125;
	st.global.u32 	[%rd4], %r126;
	ld.global.u32 	%r127, [%rd6+104];
	add.s64 	%rd35, %rd34, %rd9;
	ld.global.u32 	%r128, [%rd35];
	add.s32 	%r129, %r128, %r127;
	min.s32 	%r130, %r126, %r129;
	st.global.u32 	[%rd4], %r130;
	ld.global.u32 	%r131, [%rd6+108];
	add.s64 	%rd36, %rd35, %rd9;
	ld.global.u32 	%r132, [%rd36];
	add.s32 	%r133, %r132, %r131;
	min.s32 	%r134, %r130, %r133;
	st.global.u32 	[%rd4], %r134;
	ld.global.u32 	%r135, [%rd6+112];
	add.s64 	%rd37, %rd36, %rd9;
	ld.global.u32 	%r136, [%rd37];
	add.s32 	%r137, %r136, %r135;
	min.s32 	%r138, %r134, %r137;
	st.global.u32 	[%rd4], %r138;
	ld.global.u32 	%r139, [%rd6+116];
	add.s64 	%rd38, %rd37, %rd9;
	ld.global.u32 	%r140, [%rd38];
	add.s32 	%r141, %r140, %r139;
	min.s32 	%r142, %r138, %r141;
	st.global.u32 	[%rd4], %r142;
	ld.global.u32 	%r143, [%rd6+120];
	add.s64 	%rd39, %rd38, %rd9;
	ld.global.u32 	%r144, [%rd39];
	add.s32 	%r145, %r144, %r143;
	min.s32 	%r146, %r142, %r145;
	st.global.u32 	[%rd4], %r146;
	ld.global.u32 	%r147, [%rd6+124];
	add.s64 	%rd40, %rd39, %rd9;
	ld.global.u32 	%r148, [%rd40];
	add.s32 	%r149, %r148, %r147;
	min.s32 	%r150, %r146, %r149;
	st.global.u32 	[%rd4], %r150;
	ret;

}
	// .globl	_Z6phase3iiPii
.visible .entry _Z6phase3iiPii(
	.param .u32 _Z6phase3iiPii_param_0,
	.param .u32 _Z6phase3iiPii_param_1,
	.param .u64 .ptr .align 1 _Z6phase3iiPii_param_2,
	.param .u32 _Z6phase3iiPii_param_3
)
{
	.reg .pred 	%p<3>;
	.reg .b32 	%r<149>;
	.reg .b64 	%rd<41>;

	ld.param.u32 	%r1, [_Z6phase3iiPii_param_1];
	ld.param.u64 	%rd1, [_Z6phase3iiPii_param_2];
	ld.param.u32 	%r2, [_Z6phase3iiPii_param_3];
	cvta.to.global.u64 	%rd2, %rd1;
	mov.u32 	%r3, %ctaid.x;
	setp.ge.u32 	%p1, %r3, %r1;
	selp.u32 	%r4, 1, 0, %p1;
	add.s32 	%r5, %r3, %r4;
	shl.b32 	%r6, %r5, 5;
	mov.u32 	%r7, %ctaid.y;
	setp.ge.u32 	%p2, %r7, %r1;
	selp.u32 	%r8, 1, 0, %p2;
	add.s32 	%r9, %r7, %r8;
	shl.b32 	%r10, %r9, 5;
	shl.b32 	%r11, %r1, 5;
	mov.u32 	%r12, %tid.x;
	mov.u32 	%r13, %tid.y;
	bar.sync 	0;
	add.s32 	%r14, %r6, %r12;
	mul.lo.s32 	%r15, %r14, %r2;
	add.s32 	%r16, %r10, %r13;
	add.s32 	%r17, %r15, %r16;
	mul.wide.s32 	%rd3, %r17, 4;
	add.s64 	%rd4, %rd2, %rd3;
	ld.global.u32 	%r18, [%rd4];
	add.s32 	%r19, %r11, %r15;
	mul.wide.s32 	%rd5, %r19, 4;
	add.s64 	%rd6, %rd2, %rd5;
	ld.global.u32 	%r20, [%rd6];
	mad.lo.s32 	%r21, %r11, %r2, %r16;
	mul.wide.s32 	%rd7, %r21, 4;
	add.s64 	%rd8, %rd2, %rd7;
	ld.global.u32 	%r22, [%rd8];
	add.s32 	%r23, %r22, %r20;
	min.s32 	%r24, %r18, %r23;
	st.global.u32 	[%rd4], %r24;
	ld.global.u32 	%r25, [%rd6+4];
	mul.wide.s32 	%rd9, %r2, 4;
	add.s64 	%rd10, %rd8, %rd9;
	ld.global.u32 	%r26, [%rd10];
	add.s32 	%r27, %r26, %r25;
	min.s32 	%r28, %r24, %r27;
	st.global.u32 	[%rd4], %r28;
	ld.global.u32 	%r29, [%rd6+8];
	add.s64 	%rd11, %rd10, %rd9;
	ld.global.u32 	%r30, [%rd11];
	add.s32 	%r31, %r30, %r29;
	min.s32 	%r32, %r28, %r31;
	st.global.u32 	[%rd4], %r32;
	ld.global.u32 	%r33, [%rd6+12];
	add.s64 	%rd12, %rd11, %rd9;
	ld.global.u32 	%r34, [%rd12];
	add.s32 	%r35, %r34, %r33;
	min.s32 	%r36, %r32, %r35;
	st.global.u32 	[%rd4], %r36;
	ld.global.u32 	%r37, [%rd6+16];
	add.s64 	%rd13, %rd12, %rd9;
	ld.global.u32 	%r38, [%rd13];
	add.s32 	%r39, %r38, %r37;
	min.s32 	%r40, %r36, %r39;
	st.global.u32 	[%rd4], %r40;
	ld.global.u32 	%r41, [%rd6+20];
	add.s64 	%rd14, %rd13, %rd9;
	ld.global.u32 	%r42, [%rd14];
	add.s32 	%r43, %r42, %r41;
	min.s32 	%r44, %r40, %r43;
	st.global.u32 	[%rd4], %r44;
	ld.global.u32 	%r45, [%rd6+24];
	add.s64 	%rd15, %rd14, %rd9;
	ld.global.u32 	%r46, [%rd15];
	add.s32 	%r47, %r46, %r45;
	min.s32 	%r48, %r44, %r47;
	st.global.u32 	[%rd4], %r48;
	ld.global.u32 	%r49, [%rd6+28];
	add.s64 	%rd16, %rd15, %rd9;
	ld.global.u32 	%r50, [%rd16];
	add.s32 	%r51, %r50, %r49;
	min.s32 	%r52, %r48, %r51;
	st.global.u32 	[%rd4], %r52;
	ld.global.u32 	%r53, [%rd6+32];
	add.s64 	%rd17, %rd16, %rd9;
	ld.global.u32 	%r54, [%rd17];
	add.s32 	%r55, %r54, %r53;
	min.s32 	%r56, %r52, %r55;
	st.global.u32 	[%rd4], %r56;
	ld.global.u32 	%r57, [%rd6+36];
	add.s64 	%rd18, %rd17, %rd9;
	ld.global.u32 	%r58, [%rd18];
	add.s32 	%r59, %r58, %r57;
	min.s32 	%r60, %r56, %r59;
	st.global.u32 	[%rd4], %r60;
	ld.global.u32 	%r61, [%rd6+40];
	add.s64 	%rd19, %rd18, %rd9;
	ld.global.u32 	%r62, [%rd19];
	add.s32 	%r63, %r62, %r61;
	min.s32 	%r64, %r60, %r63;
	st.global.u32 	[%rd4], %r64;
	ld.global.u32 	%r65, [%rd6+44];
	add.s64 	%rd20, %rd19, %rd9;
	ld.global.u32 	%r66, [%rd20];
	add.s32 	%r67, %r66, %r65;
	min.s32 	%r68, %r64, %r67;
	st.global.u32 	[%rd4], %r68;
	ld.global.u32 	%r69, [%rd6+48];
	add.s64 	%rd21, %rd20, %rd9;
	ld.global.u32 	%r70, [%rd21];
	add.s32 	%r71, %r70, %r69;
	min.s32 	%r72, %r68, %r71;
	st.global.u32 	[%rd4], %r72;
	ld.global.u32 	%r73, [%rd6+52];
	add.s64 	%rd22, %rd21, %rd9;
	ld.global.u32 	%r74, [%rd22];
	add.s32 	%r75, %r74, %r73;
	min.s32 	%r76, %r72, %r75;
	st.global.u32 	[%rd4], %r76;
	ld.global.u32 	%r77, [%rd6+56];
	add.s64 	%rd23, %rd22, %rd9;
	ld.global.u32 	%r78, [%rd23];
	add.s32 	%r79, %r78, %r77;
	min.s32 	%r80, %r76, %r79;
	st.global.u32 	[%rd4], %r80;
	ld.global.u32 	%r81, [%rd6+60];
	add.s64 	%rd24, %rd23, %rd9;
	ld.global.u32 	%r82, [%rd24];
	add.s32 	%r83, %r82, %r81;
	min.s32 	%r84, %r80, %r83;
	st.global.u32 	[%rd4], %r84;
	ld.global.u32 	%r85, [%rd6+64];
	add.s64 	%rd25, %rd24, %rd9;
	ld.global.u32 	%r86, [%rd25];
	add.s32 	%r87, %r86, %r85;
	min.s32 	%r88, %r84, %r87;
	st.global.u32 	[%rd4], %r88;
	ld.global.u32 	%r89, [%rd6+68];
	add.s64 	%rd26, %rd25, %rd9;
	ld.global.u32 	%r90, [%rd26];
	add.s32 	%r91, %r90, %r89;
	min.s32 	%r92, %r88, %r91;
	st.global.u32 	[%rd4], %r92;
	ld.global.u32 	%r93, [%rd6+72];
	add.s64 	%rd27, %rd26, %rd9;
	ld.global.u32 	%r94, [%rd27];
	add.s32 	%r95, %r94, %r93;
	min.s32 	%r96, %r92, %r95;
	st.global.u32 	[%rd4], %r96;
	ld.global.u32 	%r97, [%rd6+76];
	add.s64 	%rd28, %rd27, %rd9;
	ld.global.u32 	%r98, [%rd28];
	add.s32 	%r99, %r98, %r97;
	min.s32 	%r100, %r96, %r99;
	st.global.u32 	[%rd4], %r100;
	ld.global.u32 	%r101, [%rd6+80];
	add.s64 	%rd29, %rd28, %rd9;
	ld.global.u32 	%r102, [%rd29];
	add.s32 	%r103, %r102, %r101;
	min.s32 	%r104, %r100, %r103;
	st.global.u32 	[%rd4], %r104;
	ld.global.u32 	%r105, [%rd6+84];
	add.s64 	%rd30, %rd29, %rd9;
	ld.global.u32 	%r106, [%rd30];
	add.s32 	%r107, %r106, %r105;
	min.s32 	%r108, %r104, %r107;
	st.global.u32 	[%rd4], %r108;
	ld.global.u32 	%r109, [%rd6+88];
	add.s64 	%rd31, %rd30, %rd9;
	ld.global.u32 	%r110, [%rd31];
	add.s32 	%r111, %r110, %r109;
	min.s32 	%r112, %r108, %r111;
	st.global.u32 	[%rd4], %r112;
	ld.global.u32 	%r113, [%rd6+92];
	add.s64 	%rd32, %rd31, %rd9;
	ld.global.u32 	%r114, [%rd32];
	add.s32 	%r115, %r114, %r113;
	min.s32 	%r116, %r112, %r115;
	st.global.u32 	[%rd4], %r116;
	ld.global.u32 	%r117, [%rd6+96];
	add.s64 	%rd33, %rd32, %rd9;
	ld.global.u32 	%r118, [%rd33];
	add.s32 	%r119, %r118, %r117;
	min.s32 	%r120, %r116, %r119;
	st.global.u32 	[%rd4], %r120;
	ld.global.u32 	%r121, [%rd6+100];
	add.s64 	%rd34, %rd33, %rd9;
	ld.global.u32 	%r122, [%rd34];
	add.s32 	%r123, %r122, %r121;
	min.s32 	%r124, %r120, %r123;
	st.global.u32 	[%rd4], %r124;
	ld.global.u32 	%r125, [%rd6+104];
	add.s64 	%rd35, %rd34, %rd9;
	ld.global.u32 	%r126, [%rd35];
	add.s32 	%r127, %r126, %r125;
	min.s32 	%r128, %r124, %r127;
	st.global.u32 	[%rd4], %r128;
	ld.global.u32 	%r129, [%rd6+108];
	add.s64 	%rd36, %rd35, %rd9;
	ld.global.u32 	%r130, [%rd36];
	add.s32 	%r131, %r130, %r129;
	min.s32 	%r132, %r128, %r131;
	st.global.u32 	[%rd4], %r132;
	ld.global.u32 	%r133, [%rd6+112];
	add.s64 	%rd37, %rd36, %rd9;
	ld.global.u32 	%r134, [%rd37];
	add.s32 	%r135, %r134, %r133;
	min.s32 	%r136, %r132, %r135;
	st.global.u32 	[%rd4], %r136;
	ld.global.u32 	%r137, [%rd6+116];
	add.s64 	%rd38, %rd37, %rd9;
	ld.global.u32 	%r138, [%rd38];
	add.s32 	%r139, %r138, %r137;
	min.s32 	%r140, %r136, %r139;
	st.global.u32 	[%rd4], %r140;
	ld.global.u32 	%r141, [%rd6+120];
	add.s64 	%rd39, %rd38, %rd9;
	ld.global.u32 	%r142, [%rd39];
	add.s32 	%r143, %r142, %r141;
	min.s32 	%r144, %r140, %r143;
	st.global.u32 	[%rd4], %r144;
	ld.global.u32 	%r145, [%rd6+124];
	add.s64 	%rd40, %rd39, %rd9;
	ld.global.u32 	%r146, [%rd40];
	add.s32 	%r147, %r146, %r145;
	min.s32 	%r148, %r144, %r147;
	st.global.u32 	[%rd4], %r148;
	ret;

}


// ===== COMPILED SASS (sm_100) =====

	.target	sm_100

	.elftype	@"ET_EXEC"


//--------------------- .note.nv.tkinfo           --------------------------
	.section	.note.nv.tkinfo,"",@"SHT_NOTE"
	.sectionflags	@"SHF_NOTE_NV_TKINFO"
	.tkinfo
        /*0018*/ 	.word	0x00000002
        /*0030*/ 	.string	""
        /*0030*/ 	.string	"ptxas"
        /*0030*/ 	.string	"Cuda compilation tools, release 13.0, V13.0.88"
        /*0030*/ 	.string	"Build cuda_13.0.r13.0/compiler.36424714_0"
        /*0030*/ 	.string	"-arch sm_100 -m 64 "



//--------------------- .note.nv.cuinfo           --------------------------
	.section	.note.nv.cuinfo,"",@"SHT_NOTE"
	.sectionflags	@"SHF_NOTE_NV_CUINFO"
        /*0018*/ 	.short	0x0002
        /*001a*/ 	.short	0x0064
        /*001c*/ 	.short	0x0082
	.zero		2


//--------------------- .nv.info                  --------------------------
	.section	.nv.info,"",@"SHT_CUDA_INFO"
	.align	4


	//----- nvinfo : EIATTR_REGCOUNT
	.align		4
        /*0000*/ 	.byte	0x04, 0x2f
        /*0002*/ 	.short	(.L_1 - .L_0)
	.align		4
.L_0:
        /*0004*/ 	.word	index@(_Z6phase1iiPii)
        /*0008*/ 	.word	0x0000001e


	//----- nvinfo : EIATTR_FRAME_SIZE
	.align		4
.L_1:
        /*000c*/ 	.byte	0x04, 0x11
        /*000e*/ 	.short	(.L_3 - .L_2)
	.align		4
.L_2:
        /*0010*/ 	.word	index@(_Z6phase1iiPii)
        /*0014*/ 	.word	0x00000000


	//----- nvinfo : EIATTR_REGCOUNT
	.align		4
.L_3:
        /*0018*/ 	.byte	0x04, 0x2f
        /*001a*/ 	.short	(.L_5 - .L_4)
	.align		4
.L_4:
        /*001c*/ 	.word	index@(_Z6phase2iiPii)
        /*0020*/ 	.word	0x00000014


	//----- nvinfo : EIATTR_FRAME_SIZE
	.align		4
.L_5:
        /*0024*/ 	.byte	0x04, 0x11
        /*0026*/ 	.short	(.L_7 - .L_6)
	.align		4
.L_6:
        /*0028*/ 	.word	index@(_Z6phase2iiPii)
        /*002c*/ 	.word	0x00000000


	//----- nvinfo : EIATTR_REGCOUNT
	.align		4
.L_7:
        /*0030*/ 	.byte	0x04, 0x2f
        /*0032*/ 	.short	(.L_9 - .L_8)
	.align		4
.L_8:
        /*0034*/ 	.word	index@(_Z6phase3iiPii)
        /*0038*/ 	.word	0x00000014


	//----- nvinfo : EIATTR_FRAME_SIZE
	.align		4
.L_9:
        /*003c*/ 	.byte	0x04, 0x11
        /*003e*/ 	.short	(.L_11 - .L_10)
	.align		4
.L_10:
        /*0040*/ 	.word	index@(_Z6phase3iiPii)
        /*0044*/ 	.word	0x00000000


	//----- nvinfo : EIATTR_MIN_STACK_SIZE
	.align		4
.L_11:
        /*0048*/ 	.byte	0x04, 0x12
        /*004a*/ 	.short	(.L_13 - .L_12)
	.align		4
.L_12:
        /*004c*/ 	.word	index@(_Z6phase3iiPii)
        /*0050*/ 	.word	0x00000000


	//----- nvinfo : EIATTR_MIN_STACK_SIZE
	.align		4
.L_13:
        /*0054*/ 	.byte	0x04, 0x12
        /*0056*/ 	.short	(.L_15 - .L_14)
	.align		4
.L_14:
        /*0058*/ 	.word	index@(_Z6phase2iiPii)
        /*005c*/ 	.word	0x00000000


	//----- nvinfo : EIATTR_MIN_STACK_SIZE
	.align		4
.L_15:
        /*0060*/ 	.byte	0x04, 0x12
        /*0062*/ 	.short	(.L_17 - .L_16)
	.align		4
.L_16:
        /*0064*/ 	.word	index@(_Z6phase1iiPii)
        /*0068*/ 	.word	0x00000000
.L_17:


//--------------------- .nv.compat                --------------------------
	.section	.nv.compat,"",@"SHT_CUDA_COMPAT_INFO"
	.align	4
        /*0000*/ 	.byte	0x02, 0x09, 0x00, 0x00, 0x02, 0x02, 0x01, 0x00, 0x02, 0x05, 0x05, 0x00, 0x03, 0x07, 0x01, 0x01
        /*0010*/ 	.byte	0x02, 0x03, 0x00, 0x00, 0x02, 0x06, 0x01, 0x00, 0x04, 0x0b, 0x08, 0x00, 0x09, 0x00, 0x00, 0x00
        /*0020*/ 	.byte	0x00, 0x00, 0x00, 0x00


//--------------------- .nv.info._Z6phase3iiPii   --------------------------
	.section	.nv.info._Z6phase3iiPii,"",@"SHT_CUDA_INFO"
	.sectionflags	@""
	.align	4


	//----- nvinfo : EIATTR_CUDA_API_VERSION
	.align		4
        /*0000*/ 	.byte	0x04, 0x37
        /*0002*/ 	.short	(.L_19 - .L_18)
.L_18:
        /*0004*/ 	.word	0x00000082


	//----- nvinfo : EIATTR_KPARAM_INFO
	.align		4
.L_19:
        /*0008*/ 	.byte	0x04, 0x17
        /*000a*/ 	.short	(.L_21 - .L_20)
.L_20:
        /*000c*/ 	.word	0x00000000
        /*0010*/ 	.short	0x0003
        /*0012*/ 	.short	0x0010
        /*0014*/ 	.byte	0x00, 0xf0, 0x11, 0x00


	//----- nvinfo : EIATTR_KPARAM_INFO
	.align		4
.L_21:
        /*0018*/ 	.byte	0x04, 0x17
        /*001a*/ 	.short	(.L_23 - .L_22)
.L_22:
        /*001c*/ 	.word	0x00000000
        /*0020*/ 	.short	0x0002
        /*0022*/ 	.short	0x0008
        /*0024*/ 	.byte	0x00, 0xf5, 0x21, 0x00


	//----- nvinfo : EIATTR_KPARAM_INFO
	.align		4
.L_23:
        /*0028*/ 	.byte	0x04, 0x17
        /*002a*/ 	.short	(.L_25 - .L_24)
.L_24:
        /*002c*/ 	.word	0x00000000
        /*0030*/ 	.short	0x0001
        /*0032*/ 	.short	0x0004
        /*0034*/ 	.byte	0x00, 0xf0, 0x11, 0x00


	//----- nvinfo : EIATTR_KPARAM_INFO
	.align		4
.L_25:
        /*0038*/ 	.byte	0x04, 0x17
        /*003a*/ 	.short	(.L_27 - .L_26)
.L_26:
        /*003c*/ 	.word	0x00000000
        /*0040*/ 	.short	0x0000
        /*0042*/ 	.short	0x0000
        /*0044*/ 	.byte	0x00, 0xf0, 0x11, 0x00


	//----- nvinfo : EIATTR_SPARSE_MMA_MASK
	.align		4
.L_27:
        /*0048*/ 	.byte	0x03, 0x50
        /*004a*/ 	.short	0x0000


	//----- nvinfo : EIATTR_MAXREG_COUNT
	.align		4
        /*004c*/ 	.byte	0x03, 0x1b
        /*004e*/ 	.short	0x00ff


	//----- nvinfo : EIATTR_NUM_BARRIERS
	.align		4
        /*0050*/ 	.byte	0x02, 0x4c
        /*0052*/ 	.byte	0x01
	.zero		1


	//----- nvinfo : EIATTR_MERCURY_ISA_VERSION
	.align		4
        /*0054*/ 	.byte	0x03, 0x5f
        /*0056*/ 	.short	0x0101


	//----- nvinfo : EIATTR_VRC_CTA_INIT_COUNT
	.align		4
        /*0058*/ 	.byte	0x02, 0x4a
	.zero		1
	.zero		1


	//----- nvinfo : EIATTR_EXIT_INSTR_OFFSETS
	.align		4
        /*005c*/ 	.byte	0x04, 0x1c
        /*005e*/ 	.short	(.L_29 - .L_28)


	//   ....[0]....
.L_28:
        /*0060*/ 	.word	0x00000bb0


	//----- nvinfo : EIATTR_CBANK_PARAM_SIZE
	.align		4
.L_29:
        /*0064*/ 	.byte	0x03, 0x19
        /*0066*/ 	.short	0x0014


	//----- nvinfo : EIATTR_PARAM_CBANK
	.align		4
        /*0068*/ 	.byte	0x04, 0x0a
        /*006a*/ 	.short	(.L_31 - .L_30)
	.align		4
.L_30:
        /*006c*/ 	.word	index@(.nv.constant0._Z6phase3iiPii)
        /*0070*/ 	.short	0x0380
        /*0072*/ 	.short	0x0014


	//----- nvinfo : EIATTR_SW_WAR
	.align		4
.L_31:
        /*0074*/ 	.byte	0x04, 0x36
        /*0076*/ 	.short	(.L_33 - .L_32)
.L_32:
        /*0078*/ 	.word	0x00000008
.L_33:


//--------------------- .nv.info._Z6phase2iiPii   --------------------------
	.section	.nv.info._Z6phase2iiPii,"",@"SHT_CUDA_INFO"
	.sectionflags	@""
	.align	4


	//----- nvinfo : EIATTR_CUDA_API_VERSION
	.align		4
        /*0000*/ 	.byte	0x04, 0x37
        /*0002*/ 	.short	(.L_35 - .L_34)
.L_34:
        /*0004*/ 	.word	0x00000082


	//----- nvinfo : EIATTR_KPARAM_INFO
	.align		4
.L_35:
        /*0008*/ 	.byte	0x04, 0x17
        /*000a*/ 	.short	(.L_37 - .L_36)
.L_36:
        /*000c*/ 	.word	0x00000000
        /*0010*/ 	.short	0x0003
        /*0012*/ 	.short	0x0010
        /*0014*/ 	.byte	0x00, 0xf0, 0x11, 0x00


	//----- nvinfo : EIATTR_KPARAM_INFO
	.align		4
.L_37:
        /*0018*/ 	.byte	0x04, 0x17
        /*001a*/ 	.short	(.L_39 - .L_38)
.L_38:
        /*001c*/ 	.word	0x00000000
        /*0020*/ 	.short	0x0002
        /*0022*/ 	.short	0x0008
        /*0024*/ 	.byte	0x00, 0xf5, 0x21, 0x00


	//----- nvinfo : EIATTR_KPARAM_INFO
	.align		4
.L_39:
        /*0028*/ 	.byte	0x04, 0x17
        /*002a*/ 	.short	(.L_41 - .L_40)
.L_40:
        /*002c*/ 	.word	0x00000000
        /*0030*/ 	.short	0x0001
        /*0032*/ 	.short	0x0004
        /*0034*/ 	.byte	0x00, 0xf0, 0x11, 0x00


	//----- nvinfo : EIATTR_KPARAM_INFO
	.align		4
.L_41:
        /*0038*/ 	.byte	0x04, 0x17
        /*003a*/ 	.short	(.L_43 - .L_42)
.L_42:
        /*003c*/ 	.word	0x00000000
        /*0040*/ 	.short	0x0000
        /*0042*/ 	.short	0x0000
        /*0044*/ 	.byte	0x00, 0xf0, 0x11, 0x00


	//----- nvinfo : EIATTR_SPARSE_MMA_MASK
	.align		4
.L_43:
        /*0048*/ 	.byte	0x03, 0x50
        /*004a*/ 	.short	0x0000


	//----- nvinfo : EIATTR_MAXREG_COUNT
	.align		4
        /*004c*/ 	.byte	0x03, 0x1b
        /*004e*/ 	.short	0x00ff


	//----- nvinfo : EIATTR_NUM_BARRIERS
	.align		4
        /*0050*/ 	.byte	0x02, 0x4c
        /*0052*/ 	.byte	0x01
	.zero		1


	//----- nvinfo : EIATTR_MERCURY_ISA_VERSION
	.align		4
        /*0054*/ 	.byte	0x03, 0x5f
        /*0056*/ 	.short	0x0101


	//----- nvinfo : EIATTR_VRC_CTA_INIT_COUNT
	.align		4
        /*0058*/ 	.byte	0x02, 0x4a
	.zero		1
	.zero		1


	//----- nvinfo : EIATTR_EXIT_INSTR_OFFSETS
	.align		4
        /*005c*/ 	.byte	0x04, 0x1c
        /*005e*/ 	.short	(.L_45 - .L_44)


	//   ....[0]....
.L_44:
        /*0060*/ 	.word	0x00000bb0


	//----- nvinfo : EIATTR_CBANK_PARAM_SIZE
	.align		4
.L_45:
        /*0064*/ 	.byte	0x03, 0x19
        /*0066*/ 	.short	0x0014


	//----- nvinfo : EIATTR_PARAM_CBANK
	.align		4
        /*0068*/ 	.byte	0x04, 0x0a
        /*006a*/ 	.short	(.L_47 - .L_46)
	.align		4
.L_46:
        /*006c*/ 	.word	index@(.nv.constant0._Z6phase2iiPii)
        /*0070*/ 	.short	0x0380
        /*0072*/ 	.short	0x0014


	//----- nvinfo : EIATTR_SW_WAR
	.align		4
.L_47:
        /*0074*/ 	.byte	0x04, 0x36
        /*0076*/ 	.short	(.L_49 - .L_48)
.L_48:
        /*0078*/ 	.word	0x00000008
.L_49:


//--------------------- .nv.info._Z6phase1iiPii   --------------------------
	.section	.nv.info._Z6phase1iiPii,"",@"SHT_CUDA_INFO"
	.sectionflags	@""
	.align	4


	//----- nvinfo : EIATTR_CUDA_API_VERSION
	.align		4
        /*0000*/ 	.byte	0x04, 0x37
        /*0002*/ 	.short	(.L_51 - .L_50)
.L_50:
        /*0004*/ 	.word	0x00000082


	//----- nvinfo : EIATTR_KPARAM_INFO
	.align		4
.L_51:
        /*0008*/ 	.byte	0x04, 0x17
        /*000a*/ 	.short	(.L_53 - .L_52)
.L_52:
        /*000c*/ 	.word	0x00000000
        /*0010*/ 	.short	0x0003
        /*0012*/ 	.short	0x0010
        /*0014*/ 	.byte	0x00, 0xf0, 0x11, 0x00


	//----- nvinfo : EIATTR_KPARAM_INFO
	.align		4
.L_53:
        /*0018*/ 	.byte	0x04, 0x17
        /*001a*/ 	.short	(.L_55 - .L_54)
.L_54:
        /*001c*/ 	.word	0x00000000
        /*0020*/ 	.short	0x0002
        /*0022*/ 	.short	0x0008
        /*0024*/ 	.byte	0x00, 0xf5, 0x21, 0x00


	//----- nvinfo : EIATTR_KPARAM_INFO
	.align		4
.L_55:
        /*0028*/ 	.byte	0x04, 0x17
        /*002a*/ 	.short	(.L_57 - .L_56)
.L_56:
        /*002c*/ 	.word	0x00000000
        /*0030*/ 	.short	0x0001
        /*0032*/ 	.short	0x0004
        /*0034*/ 	.byte	0x00, 0xf0, 0x11, 0x00


	//----- nvinfo : EIATTR_KPARAM_INFO
	.align		4
.L_57:
        /*0038*/ 	.byte	0x04, 0x17
        /*003a*/ 	.short	(.L_59 - .L_58)
.L_58:
        /*003c*/ 	.word	0x00000000
        /*0040*/ 	.short	0x0000
        /*0042*/ 	.short	0x0000
        /*0044*/ 	.byte	0x00, 0xf0, 0x11, 0x00


	//----- nvinfo : EIATTR_SPARSE_MMA_MASK
	.align		4
.L_59:
        /*0048*/ 	.byte	0x03, 0x50
        /*004a*/ 	.short	0x0000


	//----- nvinfo : EIATTR_MAXREG_COUNT
	.align		4
        /*004c*/ 	.byte	0x03, 0x1b
        /*004e*/ 	.short	0x00ff


	//----- nvinfo : EIATTR_NUM_BARRIERS
	.align		4
        /*0050*/ 	.byte	0x02, 0x4c
        /*0052*/ 	.byte	0x01
	.zero		1


	//----- nvinfo : EIATTR_MERCURY_ISA_VERSION
	.align		4
        /*0054*/ 	.byte	0x03, 0x5f
        /*0056*/ 	.short	0x0101


	//----- nvinfo : EIATTR_VRC_CTA_INIT_COUNT
	.align		4
        /*0058*/ 	.byte	0x02, 0x4a
	.zero		1
	.zero		1


	//----- nvinfo : EIATTR_EXIT_INSTR_OFFSETS
	.align		4
        /*005c*/ 	.byte	0x04, 0x1c
        /*005e*/ 	.short	(.L_61 - .L_60)


	//   ....[0]....
.L_60:
        /*0060*/ 	.word	0x00000fe0


	//----- nvinfo : EIATTR_CBANK_PARAM_SIZE
	.align		4
.L_61:
        /*0064*/ 	.byte	0x03, 0x19
        /*0066*/ 	.short	0x0014


	//----- nvinfo : EIATTR_PARAM_CBANK
	.align		4
        /*0068*/ 	.byte	0x04, 0x0a
        /*006a*/ 	.short	(.L_63 - .L_62)
	.align		4
.L_62:
        /*006c*/ 	.word	index@(.nv.constant0._Z6phase1iiPii)
        /*0070*/ 	.short	0x0380
        /*0072*/ 	.short	0x0014


	//----- nvinfo : EIATTR_SW_WAR
	.align		4
.L_63:
        /*0074*/ 	.byte	0x04, 0x36
        /*0076*/ 	.short	(.L_65 - .L_64)
.L_64:
        /*0078*/ 	.word	0x00000008
.L_65:


//--------------------- .nv.callgraph             --------------------------
	.section	.nv.callgraph,"",@"SHT_CUDA_CALLGRAPH"
	.align	4
	.sectionentsize	8
	.align		4
        /*0000*/ 	.word	0x00000000
	.align		4
        /*0004*/ 	.word	0xffffffff
	.align		4
        /*0008*/ 	.word	0x00000000
	.align		4
        /*000c*/ 	.word	0xfffffffe
	.align		4
        /*0010*/ 	.word	0x00000000
	.align		4
        /*0014*/ 	.word	0xfffffffd
	.align		4
        /*0018*/ 	.word	0x00000000
	.align		4
        /*001c*/ 	.word	0xfffffffc


//--------------------- .text._Z6phase3iiPii      --------------------------
	.section	.text._Z6phase3iiPii,"ax",@progbits
	.align	128
        .global         _Z6phase3iiPii
        .type           _Z6phase3iiPii,@function
        .size           _Z6phase3iiPii,(.L_x_3 - _Z6phase3iiPii)
        .other          _Z6phase3iiPii,@"STO_CUDA_ENTRY STV_DEFAULT"
_Z6phase3iiPii:
.text._Z6phase3iiPii:
[----:B------:R-:W-:Y:S08]  /*0000*/  LDC R1, c[0x0][0x37c] ;  /* 0x0000df00ff017b82 */ /* 0x000ff00000000800 */
[----:B------:R-:W0:Y:S01]  /*0010*/  S2UR UR8, SR_CTAID.Y ;  /* 0x00000000000879c3 */ /* 0x000e220000002600 */
[----:B------:R-:W0:Y:S01]  /*0020*/  LDCU UR4, c[0x0][0x384] ;  /* 0x00007080ff0477ac */ /* 0x000e220008000800 */
[----:B------:R-:W1:Y:S01]  /*0030*/  S2R R3, SR_TID.X ;  /* 0x0000000000037919 */ /* 0x000e620000002100 */
[----:B------:R-:W2:Y:S05]  /*0040*/  S2R R5, SR_TID.Y ;  /* 0x0000000000057919 */ /* 0x000eaa0000002200 */
[----:B------:R-:W3:Y:S08]  /*0050*/  S2UR UR7, SR_CTAID.X ;  /* 0x00000000000779c3 */ /* 0x000ef00000002500 */
[----:B------:R-:W4:Y:S01]  /*0060*/  LDC R0, c[0x0][0x390] ;  /* 0x0000e400ff007b82 */ /* 0x000f220000000800 */
[----:B0-----:R-:W-:-:S07]  /*0070*/  UISETP.GE.U32.AND UP1, UPT, UR8, UR4, UPT ;  /* 0x000000040800728c */ /* 0x001fce000bf26070 */
[----:B------:R-:W0:Y:S01]  /*0080*/  LDC.64 R6, c[0x0][0x388] ;  /* 0x0000e200ff067b82 */ /* 0x000e220000000a00 */
[----:B------:R-:W-:Y:S02]  /*0090*/  UIADD3 UR6, UPT, UPT, UR8, 0x1, URZ ;  /* 0x0000000108067890 */ /* 0x000fe4000fffe0ff */
[----:B---3--:R-:W-:Y:S02]  /*00a0*/  UISETP.GE.U32.AND UP0, UPT, UR7, UR4, UPT ;  /* 0x000000040700728c */ /* 0x008fe4000bf06070 */
[----:B------:R-:W-:Y:S02]  /*00b0*/  UIADD3 UR5, UPT, UPT, UR7, 0x1, URZ ;  /* 0x0000000107057890 */ /* 0x000fe4000fffe0ff */
[----:B------:R-:W-:Y:S02]  /*00c0*/  @!UP1 UIADD3 UR6, UPT, UPT, UR8, URZ, URZ ;  /* 0x000000ff08069290 */ /* 0x000fe4000fffe0ff */
[----:B------:R-:W-:-:S04]  /*00d0*/  USHF.L.U32 UR4, UR4, 0x5, URZ ;  /* 0x0000000504047899 */ /* 0x000fc800080006ff */
[----:B------:R-:W-:Y:S01]  /*00e0*/  MOV R4, UR6 ;  /* 0x0000000600047c02 */ /* 0x000fe20008000f00 */
[----:B------:R-:W-:-:S03]  /*00f0*/  @!UP0 UIADD3 UR5, UPT, UPT, UR7, URZ, URZ ;  /* 0x000000ff07058290 */ /* 0x000fc6000fffe0ff */
[----:B--2---:R-:W-:Y:S01]  /*0100*/  LEA R5, R4, R5, 0x5 ;  /* 0x0000000504057211 */ /* 0x004fe200078e28ff */
[----:B------:R-:W2:Y:S02]  /*0110*/  LDCU.64 UR6, c[0x0][0x358] ;  /* 0x00006b00ff0677ac */ /* 0x000ea40008000a00 */
[----:B------:R-:W-:Y:S02]  /*0120*/  MOV R2, UR5 ;  /* 0x0000000500027c02 */ /* 0x000fe40008000f00 */
[----:B----4-:R-:W-:Y:S02]  /*0130*/  IMAD R13, R0, UR4, R5 ;  /* 0x00000004000d7c24 */ /* 0x010fe4000f8e0205 */
[----:B-1----:R-:W-:-:S05]  /*0140*/  LEA R3, R2, R3, 0x5 ;  /* 0x0000000302037211 */ /* 0x002fca00078e28ff */
[CC--:B------:R-:W-:Y:S02]  /*0150*/  IMAD R9, R3.reuse, R0.reuse, R5 ;  /* 0x0000000003097224 */ /* 0x0c0fe400078e0205 */
[----:B------:R-:W-:Y:S02]  /*0160*/  IMAD R11, R3, R0, UR4 ;  /* 0x00000004030b7e24 */ /* 0x000fe4000f8e0200 */
[--C-:B0-----:R-:W-:Y:S01]  /*0170*/  IMAD.WIDE R2, R9, 0x4, R6.reuse ;  /* 0x0000000409027825 */ /* 0x101fe200078e0206 */
[----:B------:R-:W-:Y:S03]  /*0180*/  BAR.SYNC.DEFER_BLOCKING 0x0 ;  /* 0x0000000000007b1d */ /* 0x000fe60000010000 */
[----:B------:R-:W-:-:S04]  /*0190*/  IMAD.WIDE R4, R11, 0x4, R6 ;  /* 0x000000040b047825 */ /* 0x000fc800078e0206 */
[----:B------:R-:W-:Y:S01]  /*01a0*/  IMAD.WIDE R6, R13, 0x4, R6 ;  /* 0x000000040d067825 */ /* 0x000fe200078e0206 */
[----:B--2---:R-:W2:Y:S04]  /*01b0*/  LDG.E R8, desc[UR6][R2.64] ;  /* 0x0000000602087981 */ /* 0x004ea8000c1e1900 */
[----:B------:R-:W2:Y:S04]  /*01c0*/  LDG.E R9, desc[UR6][R4.64] ;  /* 0x0000000604097981 */ /* 0x000ea8000c1e1900 */
[----:B------:R-:W2:Y:S02]  /*01d0*/  LDG.E R10, desc[UR6][R6.64] ;  /* 0x00000006060a7981 */ /* 0x000ea4000c1e1900 */
[----:B--2---:R-:W-:Y:S01]  /*01e0*/  VIADDMNMX R13, R10, R9, R8, PT ;  /* 0x000000090a0d7246 */ /* 0x004fe20003800108 */
[----:B------:R-:W-:-:S04]  /*01f0*/  IMAD.WIDE R8, R0, 0x4, R6 ;  /* 0x0000000400087825 */ /* 0x000fc800078e0206 */
[----:B------:R0:W-:Y:S04]  /*0200*/  STG.E desc[UR6][R2.64], R13 ;  /* 0x0000000d02007986 */ /* 0x0001e8000c101906 */
[----:B------:R-:W2:Y:S04]  /*0210*/  LDG.E R10, desc[UR6][R4.64+0x4] ;  /* 0x00000406040a7981 */ /* 0x000ea8000c1e1900 */
[----:B------:R-:W2:Y:S02]  /*0220*/  LDG.E R11, desc[UR6][R8.64] ;  /* 0x00000006080b7981 */ /* 0x000ea4000c1e1900 */
[----:B--2---:R-:W-:Y:S01]  /*0230*/  VIADDMNMX R15, R11, R10, R13, PT ;  /* 0x0000000a0b0f7246 */ /* 0x004fe2000380010d */
[----:B------:R-:W-:-:S04]  /*0240*/  IMAD.WIDE R10, R0, 0x4, R8 ;  /* 0x00000004000a7825 */ /* 0x000fc800078e0208 */
[----:B------:R1:W-:Y:S04]  /*0250*/  STG.E desc[UR6][R2.64], R15 ;  /* 0x0000000f02007986 */ /* 0x0003e8000c101906 */
[----:B------:R-:W2:Y:S04]  /*0260*/  LDG.E R12, desc[UR6][R4.64+0x8] ;  /* 0x00000806040c7981 */ /* 0x000ea8000c1e1900 */
[----:B------:R-:W2:Y:S01]  /*0270*/  LDG.E R14, desc[UR6][R10.64] ;  /* 0x000000060a0e7981 */ /* 0x000ea2000c1e1900 */
[----:B------:R-:W-:Y:S01]  /*0280*/  IMAD.WIDE R6, R0, 0x4, R10 ;  /* 0x0000000400067825 */ /* 0x000fe200078e020a */
[----:B--2---:R-:W-:-:S05]  /*0290*/  VIADDMNMX R17, R14, R12, R15, PT ;  /* 0x0000000c0e117246 */ /* 0x004fca000380010f */
[----:B------:R2:W-:Y:S04]  /*02a0*/  STG.E desc[UR6][R2.64], R17 ;  /* 0x0000001102007986 */ /* 0x0005e8000c101906 */
[----:B------:R-:W3:Y:S04]  /*02b0*/  LDG.E R12, desc[UR6][R4.64+0xc] ;  /* 0x00000c06040c7981 */ /* 0x000ee8000c1e1900 */
[----:B0-----:R-:W3:Y:S01]  /*02c0*/  LDG.E R13, desc[UR6][R6.64] ;  /* 0x00000006060d7981 */ /* 0x001ee2000c1e1900 */
[----:B------:R-:W-:Y:S01]  /*02d0*/  IMAD.WIDE R8, R0, 0x4, R6 ;  /* 0x0000000400087825 */ /* 0x000fe200078e0206 */
[----:B---3--:R-:W-:-:S05]  /*02e0*/  VIADDMNMX R13, R13, R12, R17, PT ;  /* 0x0000000c0d0d7246 */ /* 0x008fca0003800111 */
[----:B------:R0:W-:Y:S04]  /*02f0*/  STG.E desc[UR6][R2.64], R13 ;  /* 0x0000000d02007986 */ /* 0x0001e8000c101906 */
[----:B------:R-:W1:Y:S04]  /*0300*/  LDG.E R12, desc[UR6][R4.64+0x10] ;  /* 0x00001006040c7981 */ /* 0x000e68000c1e1900 */
[----:B------:R-:W1:Y:S01]  /*0310*/  LDG.E R14, desc[UR6][R8.64] ;  /* 0x00000006080e7981 */ /* 0x000e62000c1e1900 */
[----:B------:R-:W-:Y:S01]  /*0320*/  IMAD.WIDE R10, R0, 0x4, R8 ;  /* 0x00000004000a7825 */ /* 0x000fe200078e0208 */
[----:B-1----:R-:W-:-:S05]  /*0330*/  VIADDMNMX R15, R14, R12, R13, PT ;  /* 0x0000000c0e0f7246 */ /* 0x002fca000380010d */
        /* <DEDUP_REMOVED lines=120> */
[----:B------:R-:W-:Y:S04]  /*0ac0*/  STG.E desc[UR6][R2.64], R15 ;  /* 0x0000000f02007986 */ /* 0x000fe8000c101906 */
[----:B------:R-:W2:Y:S04]  /*0ad0*/  LDG.E R12, desc[UR6][R4.64+0x74] ;  /* 0x00007406040c7981 */ /* 0x000ea8000c1e1900 */
[----:B------:R-:W2:Y:S01]  /*0ae0*/  LDG.E R14, desc[UR6][R10.64] ;  /* 0x000000060a0e7981 */ /* 0x000ea2000c1e1900 */
[----:B------:R-:W-:Y:S01]  /*0af0*/  IMAD.WIDE R6, R0, 0x4, R10 ;  /* 0x0000000400067825 */ /* 0x000fe200078e020a */
[----:B--2---:R-:W-:-:S05]  /*0b00*/  VIADDMNMX R17, R14, R12, R15, PT ;  /* 0x0000000c0e117246 */ /* 0x004fca000380010f */
[----:B------:R-:W-:Y:S04]  /*0b10*/  STG.E desc[UR6][R2.64], R17 ;  /* 0x0000001102007986 */ /* 0x000fe8000c101906 */
[----:B0-----:R-:W2:Y:S04]  /*0b20*/  LDG.E R13, desc[UR6][R6.64] ;  /* 0x00000006060d7981 */ /* 0x001ea8000c1e1900 */
[----:B------:R-:W2:Y:S01]  /*0b30*/  LDG.E R12, desc[UR6][R4.64+0x78] ;  /* 0x00007806040c7981 */ /* 0x000ea2000c1e1900 */
[----:B------:R-:W-:Y:S01]  /*0b40*/  IMAD.WIDE R8, R0, 0x4, R6 ;  /* 0x0000000400087825 */ /* 0x000fe200078e0206 */
[----:B--2---:R-:W-:-:S05]  /*0b50*/  VIADDMNMX R13, R13, R12, R17, PT ;  /* 0x0000000c0d0d7246 */ /* 0x004fca0003800111 */
[----:B------:R-:W-:Y:S04]  /*0b60*/  STG.E desc[UR6][R2.64], R13 ;  /* 0x0000000d02007986 */ /* 0x000fe8000c101906 */
[----:B------:R-:W2:Y:S04]  /*0b70*/  LDG.E R0, desc[UR6][R4.64+0x7c] ;  /* 0x00007c0604007981 */ /* 0x000ea8000c1e1900 */
[----:B------:R-:W2:Y:S02]  /*0b80*/  LDG.E R8, desc[UR6][R8.64] ;  /* 0x0000000608087981 */ /* 0x000ea4000c1e1900 */
[----:B--2---:R-:W-:-:S05]  /*0b90*/  VIADDMNMX R11, R8, R0, R13, PT ;  /* 0x00000000080b7246 */ /* 0x004fca000380010d */
[----:B------:R-:W-:Y:S01]  /*0ba0*/  STG.E desc[UR6][R2.64], R11 ;  /* 0x0000000b02007986 */ /* 0x000fe2000c101906 */
[----:B------:R-:W-:Y:S05]  /*0bb0*/  EXIT ;  /* 0x000000000000794d */ /* 0x000fea0003800000 */
.L_x_0:
[----:B------:R-:W-:-:S00]  /*0bc0*/  BRA `(.L_x_0) ;  /* 0xfffffffc00fc7947 */ /* 0x000fc0000383ffff */
[----:B------:R-:W-:-:S00]  /*0bd0*/  NOP ;  /* 0x0000000000007918 */ /* 0x000fc00000000000 */
        /* <DEDUP_REMOVED lines=10> */
.L_x_3:


//--------------------- .text._Z6phase2iiPii      --------------------------
	.section	.text._Z6phase2iiPii,"ax",@progbits
	.align	128
        .global         _Z6phase2iiPii
        .type           _Z6phase2iiPii,@function
        .size           _Z6phase2iiPii,(.L_x_4 - _Z6phase2iiPii)
        .other          _Z6phase2iiPii,@"STO_CUDA_ENTRY STV_DEFAULT"
_Z6phase2iiPii:
.text._Z6phase2iiPii:
[----:B------:R-:W-:Y:S01]  /*0000*/  LDC R1, c[0x0][0x37c] ;  /* 0x0000df00ff017b82 */ /* 0x000fe20000000800 */
[----:B------:R-:W0:Y:S07]  /*0010*/  S2R R2, SR_CTAID.Y ;  /* 0x0000000000027919 */ /* 0x000e2e0000002600 */
[----:B------:R-:W0:Y:S01]  /*0020*/  LDC R9, c[0x0][0x384] ;  /* 0x0000e100ff097b82 */ /* 0x000e220000000800 */
[----:B------:R-:W1:Y:S01]  /*0030*/  LDCU.64 UR4, c[0x0][0x358] ;  /* 0x00006b00ff0477ac */ /* 0x000e620008000a00 */
[----:B------:R-:W2:Y:S01]  /*0040*/  S2R R6, SR_TID.Y ;  /* 0x0000000000067919 */ /* 0x000ea20000002200 */
[----:B------:R-:W3:Y:S05]  /*0050*/  S2R R7, SR_TID.X ;  /* 0x0000000000077919 */ /* 0x000eea0000002100 */
[----:B------:R-:W4:Y:S08]  /*0060*/  S2UR UR6, SR_CTAID.X ;  /* 0x00000000000679c3 */ /* 0x000f300000002500 */
[----:B------:R-:W5:Y:S08]  /*0070*/  LDC R0, c[0x0][0x390] ;  /* 0x0000e400ff007b82 */ /* 0x000f700000000800 */
[----:B------:R-:W1:Y:S08]  /*0080*/  LDC.64 R4, c[0x0][0x388] ;  /* 0x0000e200ff047b82 */ /* 0x000e700000000a00 */
[----:B------:R-:W-:Y:S01]  /*0090*/  BAR.SYNC.DEFER_BLOCKING 0x0 ;  /* 0x0000000000007b1d */ /* 0x000fe20000010000 */
[----:B0-----:R-:W-:-:S02]  /*00a0*/  ISETP.GE.U32.AND P0, PT, R2, R9, PT ;  /* 0x000000090200720c */ /* 0x001fc40003f06070 */
[----:B------:R-:W-:Y:S02]  /*00b0*/  IADD3 R8, PT, PT, R2, 0x1, RZ ;  /* 0x0000000102087810 */ /* 0x000fe40007ffe0ff */
[----:B----4-:R-:W-:-:S04]  /*00c0*/  ISETP.NE.AND P1, PT, RZ, UR6, PT ;  /* 0x00000006ff007c0c */ /* 0x010fc8000bf25270 */
[----:B------:R-:W-:-:S05]  /*00d0*/  SEL R3, R9, RZ, !P1 ;  /* 0x000000ff09037207 */ /* 0x000fca0004800000 */
[----:B------:R-:W-:-:S04]  /*00e0*/  @!P0 IADD3 R8, PT, PT, R2, RZ, RZ ;  /* 0x000000ff02088210 */ /* 0x000fc80007ffe0ff */
[C---:B------:R-:W-:Y:S01]  /*00f0*/  SEL R2, R8.reuse, RZ, !P1 ;  /* 0x000000ff08027207 */ /* 0x040fe20004800000 */
[----:B------:R-:W-:-:S04]  /*0100*/  IMAD R3, R8, UR6, R3 ;  /* 0x0000000608037c24 */ /* 0x000fc8000f8e0203 */
[----:B------:R-:W-:Y:S01]  /*0110*/  IMAD R2, R9, UR6, R2 ;  /* 0x0000000609027c24 */ /* 0x000fe2000f8e0202 */
[----:B--2---:R-:W-:Y:S02]  /*0120*/  LEA R6, R3, R6, 0x5 ;  /* 0x0000000603067211 */ /* 0x004fe400078e28ff */
[----:B------:R-:W-:Y:S02]  /*0130*/  SHF.L.U32 R3, R9, 0x5, RZ ;  /* 0x0000000509037819 */ /* 0x000fe400000006ff */
[----:B---3--:R-:W-:-:S03]  /*0140*/  LEA R7, R2, R7, 0x5 ;  /* 0x0000000702077211 */ /* 0x008fc600078e28ff */
[-CC-:B-----5:R-:W-:Y:S02]  /*0150*/  IMAD R13, R3, R0.reuse, R6.reuse ;  /* 0x00000000030d7224 */ /* 0x1a0fe400078e0206 */
[CC--:B------:R-:W-:Y:S02]  /*0160*/  IMAD R9, R7.reuse, R0.reuse, R6 ;  /* 0x0000000007097224 */ /* 0x0c0fe400078e0206 */
[----:B------:R-:W-:Y:S02]  /*0170*/  IMAD R11, R7, R0, R3 ;  /* 0x00000000070b7224 */ /* 0x000fe400078e0203 */
[----:B-1----:R-:W-:-:S04]  /*0180*/  IMAD.WIDE R6, R13, 0x4, R4 ;  /* 0x000000040d067825 */ /* 0x002fc800078e0204 */
[--C-:B------:R-:W-:Y:S01]  /*0190*/  IMAD.WIDE R2, R9, 0x4, R4.reuse ;  /* 0x0000000409027825 */ /* 0x100fe200078e0204 */
[----:B------:R-:W2:Y:S03]  /*01a0*/  LDG.E R10, desc[UR4][R6.64] ;  /* 0x00000004060a7981 */ /* 0x000ea6000c1e1900 */
[----:B------:R-:W-:Y:S01]  /*01b0*/  IMAD.WIDE R4, R11, 0x4, R4 ;  /* 0x000000040b047825 */ /* 0x000fe200078e0204 */
        /* <DEDUP_REMOVED lines=160> */
.L_x_1:
        /* <DEDUP_REMOVED lines=12> */
.L_x_4:


//--------------------- .text._Z6phase1iiPii      --------------------------
	.section	.text._Z6phase1iiPii,"ax",@progbits
	.align	128
        .global         _Z6phase1iiPii
        .type           _Z6phase1iiPii,@function
        .size           _Z6phase1iiPii,(.L_x_5 - _Z6phase1iiPii)
        .other          _Z6phase1iiPii,@"STO_CUDA_ENTRY STV_DEFAULT"
_Z6phase1iiPii:
.text._Z6phase1iiPii:
[----:B------:R-:W-:Y:S01]  /*0000*/  LDC R1, c[0x0][0x37c] ;  /* 0x0000df00ff017b82 */ /* 0x000fe20000000800 */
[----:B------:R-:W0:Y:S07]  /*0010*/  S2R R3, SR_TID.X ;  /* 0x0000000000037919 */ /* 0x000e2e0000002100 */
[----:B------:R-:W1:Y:S01]  /*0020*/  LDC R0, c[0x0][0x390] ;  /* 0x0000e400ff007b82 */ /* 0x000e620000000800 */
[----:B------:R-:W2:Y:S01]  /*0030*/  LDCU.64 UR4, c[0x0][0x388] ;  /* 0x00007100ff0477ac */ /* 0x000ea20008000a00 */
[----:B------:R-:W3:Y:S01]  /*0040*/  S2R R6, SR_TID.Y ;  /* 0x0000000000067919 */ /* 0x000ee20000002200 */
[----:B------:R-:W4:Y:S05]  /*0050*/  LDCU.64 UR6, c[0x0][0x358] ;  /* 0x00006b00ff0677ac */ /* 0x000f2a0008000a00 */
[----:B------:R-:W0:Y:S08]  /*0060*/  LDC R9, c[0x0][0x384] ;  /* 0x0000e100ff097b82 */ /* 0x000e300000000800 */
[----:B------:R-:W5:Y:S01]  /*0070*/  LDC.64 R4, c[0x0][0x388] ;  /* 0x0000e200ff047b82 */ /* 0x000f620000000a00 */
[----:B--2---:R-:W-:-:S04]  /*0080*/  UIADD3 UR4, UP0, UPT, UR4, 0x10, URZ ;  /* 0x0000001004047890 */ /* 0x004fc8000ff1e0ff */
[----:B------:R-:W-:Y:S01]  /*0090*/  UIADD3.X UR5, UPT, UPT, URZ, UR5, URZ, UP0, !UPT ;  /* 0x00000005ff057290 */ /* 0x000fe200087fe4ff */
[----:B-1----:R-:W-:-:S05]  /*00a0*/  LEA R13, R0, 0x20, 0x5 ;  /* 0x00000020000d7811 */ /* 0x002fca00078e28ff */
[----:B------:R-:W-:Y:S01]  /*00b0*/  IMAD.U32 R7, RZ, RZ, UR5 ;  /* 0x00000005ff077e24 */ /* 0x000fe2000f8e00ff */
[C---:B0-----:R-:W-:Y:S02]  /*00c0*/  LEA R3, R9.reuse, R3, 0x5 ;  /* 0x0000000309037211 */ /* 0x041fe400078e28ff */
[----:B---3--:R-:W-:Y:S01]  /*00d0*/  LEA R2, R9, R6, 0x5 ;  /* 0x0000000609027211 */ /* 0x008fe200078e28ff */
[----:B------:R-:W-:Y:S01]  /*00e0*/  IMAD R13, R13, R9, R6 ;  /* 0x000000090d0d7224 */ /* 0x000fe200078e0206 */
[----:B------:R-:W-:Y:S02]  /*00f0*/  SHF.L.U32 R9, R9, 0x5, RZ ;  /* 0x0000000509097819 */ /* 0x000fe400000006ff */
[----:B------:R-:W-:Y:S01]  /*0100*/  MOV R6, UR4 ;  /* 0x0000000400067c02 */ /* 0x000fe20008000f00 */
[CC--:B------:R-:W-:Y:S02]  /*0110*/  IMAD R11, R3.reuse, R0.reuse, R2 ;  /* 0x00000000030b7224 */ /* 0x0c0fe400078e0202 */
[----:B------:R-:W-:-:S02]  /*0120*/  IMAD R9, R3, R0, R9 ;  /* 0x0000000003097224 */ /* 0x000fc400078e0209 */
[--C-:B-----5:R-:W-:Y:S01]  /*0130*/  IMAD.WIDE R2, R11, 0x4, R4.reuse ;  /* 0x000000040b027825 */ /* 0x120fe200078e0204 */
[----:B------:R-:W-:Y:S03]  /*0140*/  BAR.SYNC.DEFER_BLOCKING 0x0 ;  /* 0x0000000000007b1d */ /* 0x000fe60000010000 */
[----:B------:R-:W-:-:S04]  /*0150*/  IMAD.WIDE R14, R13, 0x4, R4 ;  /* 0x000000040d0e7825 */ /* 0x000fc800078e0204 */
[----:B------:R-:W-:Y:S01]  /*0160*/  IMAD.WIDE R10, R9, 0x4, R6 ;  /* 0x00000004090a7825 */ /* 0x000fe200078e0206 */
[----:B----4-:R-:W2:Y:S04]  /*0170*/  LDG.E R8, desc[UR6][R2.64] ;  /* 0x0000000602087981 */ /* 0x010ea8000c1e1900 */
[----:B------:R-:W2:Y:S04]  /*0180*/  LDG.E R12, desc[UR6][R14.64] ;  /* 0x000000060e0c7981 */ /* 0x000ea8000c1e1900 */
[----:B------:R-:W2:Y:S02]  /*0190*/  LDG.E R17, desc[UR6][R10.64+-0x10] ;  /* 0xfffff0060a117981 */ /* 0x000ea4000c1e1900 */
[----:B--2---:R-:W-:Y:S01]  /*01a0*/  VIADDMNMX R21, R12, R17, R8, PT ;  /* 0x000000110c157246 */ /* 0x004fe20003800108 */
[----:B------:R-:W-:-:S04]  /*01b0*/  IMAD.WIDE R16, R0, 0x4, R14 ;  /* 0x0000000400107825 */ /* 0x000fc800078e020e */
[----:B------:R0:W-:Y:S01]  /*01c0*/  STG.E desc[UR6][R2.64], R21 ;  /* 0x0000001502007986 */ /* 0x0001e2000c101906 */
[----:B------:R-:W-:Y:S06]  /*01d0*/  BAR.SYNC.DEFER_BLOCKING 0x0 ;  /* 0x0000000000007b1d */ /* 0x000fec0000010000 */
[----:B------:R-:W2:Y:S04]  /*01e0*/  LDG.E R8, desc[UR6][R2.64] ;  /* 0x0000000602087981 */ /* 0x000ea8000c1e1900 */
[----:B------:R-:W2:Y:S04]  /*01f0*/  LDG.E R19, desc[UR6][R10.64+-0xc] ;  /* 0xfffff4060a137981 */ /* 0x000ea8000c1e1900 */
[----:B------:R-:W2:Y:S02]  /*0200*/  LDG.E R12, desc[UR6][R16.64] ;  /* 0x00000006100c7981 */ /* 0x000ea4000c1e1900 */
[----:B--2---:R-:W-:Y:S01]  /*0210*/  VIADDMNMX R23, R12, R19, R8, PT ;  /* 0x000000130c177246 */ /* 0x004fe20003800108 */
[----:B------:R-:W-:-:S04]  /*0220*/  IMAD.WIDE R18, R0, 0x4, R16 ;  /* 0x0000000400127825 */ /* 0x000fc800078e0210 */
[----:B------:R1:W-:Y:S01]  /*0230*/  STG.E desc[UR6][R2.64], R23 ;  /* 0x0000001702007986 */ /* 0x0003e2000c101906 */
[----:B------:R-:W-:Y:S06]  /*0240*/  BAR.SYNC.DEFER_BLOCKING 0x0 ;  /* 0x0000000000007b1d */ /* 0x000fec0000010000 */
[----:B------:R-:W0:Y:S04]  /*0250*/  LDG.E R8, desc[UR6][R2.64] ;  /* 0x0000000602087981 */ /* 0x000e28000c1e1900 */
[----:B------:R-:W0:Y:S04]  /*0260*/  LDG.E R15, desc[UR6][R10.64+-0x8] ;  /* 0xfffff8060a0f7981 */ /* 0x000e28000c1e1900 */
[----:B------:R-:W0:Y:S02]  /*0270*/  LDG.E R12, desc[UR6][R18.64] ;  /* 0x00000006120c7981 */ /* 0x000e24000c1e1900 */
[----:B0-----:R-:W-:Y:S01]  /*0280*/  VIADDMNMX R21, R12, R15, R8, PT ;  /* 0x0000000f0c157246 */ /* 0x001fe20003800108 */
[----:B------:R-:W-:-:S04]  /*0290*/  IMAD.WIDE R14, R0, 0x4, R18 ;  /* 0x00000004000e7825 */ /* 0x000fc800078e0212 */
[----:B------:R0:W-:Y:S01]  /*02a0*/  STG.E desc[UR6][R2.64], R21 ;  /* 0x0000001502007986 */ /* 0x0001e2000c101906 */
[----:B------:R-:W-:Y:S06]  /*02b0*/  BAR.SYNC.DEFER_BLOCKING 0x0 ;  /* 0x0000000000007b1d */ /* 0x000fec0000010000 */
[----:B------:R-:W1:Y:S04]  /*02c0*/  LDG.E R8, desc[UR6][R2.64] ;  /* 0x0000000602087981 */ /* 0x000e68000c1e1900 */
[----:B------:R-:W1:Y:S04]  /*02d0*/  LDG.E R17, desc[UR6][R10.64+-0x4] ;  /* 0xfffffc060a117981 */ /* 0x000e68000c1e1900 */
[----:B------:R-:W1:Y:S02]  /*02e0*/  LDG.E R12, desc[UR6][R14.64] ;  /* 0x000000060e0c7981 */ /* 0x000e64000c1e1900 */
[----:B-1----:R-:W-:Y:S01]  /*02f0*/  VIADDMNMX R23, R12, R17, R8, PT ;  /* 0x000000110c177246 */ /* 0x002fe20003800108 */
        /* <DEDUP_REMOVED lines=8> */
[----:B------:R-:W-:Y:S01]  /*0380*/  STG.E desc[UR6][R2.64], R25 ;  /* 0x0000001902007986 */ /* 0x000fe2000c101906 */
[----:B------:R-:W-:Y:S06]  /*0390*/  BAR.SYNC.DEFER_BLOCKING 0x0 ;  /* 0x0000000000007b1d */ /* 0x000fec0000010000 */
[----:B------:R-:W2:Y:S04]  /*03a0*/  LDG.E R8, desc[UR6][R2.64] ;  /* 0x0000000602087981 */ /* 0x000ea8000c1e1900 */
[----:B------:R-:W2:Y:S04]  /*03b0*/  LDG.E R15, desc[UR6][R10.64+0x4] ;  /* 0x000004060a0f7981 */ /* 0x000ea8000c1e1900 */
[----:B------:R-:W2:Y:S01]  /*03c0*/  LDG.E R12, desc[UR6][R18.64] ;  /* 0x00000006120c7981 */ /* 0x000ea2000c1e1900 */
[----:B0-----:R-:W-:Y:S01]  /*03d0*/  IMAD.WIDE R20, R0, 0x4, R18 ;  /* 0x0000000400147825 */ /* 0x001fe200078e0212 */
[----:B--2---:R-:W-:-:S05]  /*03e0*/  VIADDMNMX R15, R12, R15, R8, PT ;  /* 0x0000000f0c0f7246 */ /* 0x004fca0003800108 */
        /* <DEDUP_REMOVED lines=11> */
[----:B------:R-:W2:Y:S01]  /*04a0*/  LDG.E R8, desc[UR6][R2.64] ;  /* 0x0000000602087981 */ /* 0x000ea2000c1e1900 */
[----:B------:R-:W-:-:S02]  /*04b0*/  IADD3 R27, PT, PT, R9, 0x8, RZ ;  /* 0x00000008091b7810 */ /* 0x000fc40007ffe0ff */
[----:B0-----:R-:W-:-:S03]  /*04c0*/  LEA R15, R0, R13, 0x3 ;  /* 0x0000000d000f7211 */ /* 0x001fc600078e18ff */
[----:B------:R-:W-:Y:S01]  /*04d0*/  IMAD.WIDE R12, R27, 0x4, R6 ;  /* 0x000000041b0c7825 */ /* 0x000fe200078e0206 */
[----:B--2---:R-:W-:-:S03]  /*04e0*/  VIADDMNMX R25, R16, R19, R8, PT ;  /* 0x0000001310197246 */ /* 0x004fc60003800108 */
[----:B------:R-:W-:Y:S02]  /*04f0*/  IMAD.WIDE R18, R15, 0x4, R4 ;  /* 0x000000040f127825 */ /* 0x000fe400078e0204 */
[----:B------:R-:W-:Y:S01]  /*0500*/  STG.E desc[UR6][R2.64], R25 ;  /* 0x0000001902007986 */ /* 0x000fe2000c101906 */
        /* <DEDUP_REMOVED lines=46> */
[----:B0-----:R-:W-:Y:S01]  /*07f0*/  IMAD.WIDE R20, R0, 0x4, R18 ;  /* 0x0000000400147825 */ /* 0x001fe200078e0212 */
[----:B--2---:R-:W-:-:S05]  /*0800*/  VIADDMNMX R25, R10, R11, R8, PT ;  /* 0x0000000b0a197246 */ /* 0x004fca0003800108 */
[----:B------:R-:W-:Y:S01]  /*0810*/  STG.E desc[UR6][R2.64], R25 ;  /* 0x0000001902007986 */ /* 0x000fe2000c101906 */
[----:B------:R-:W-:Y:S06]  /*0820*/  BAR.SYNC.DEFER_BLOCKING 0x0 ;  /* 0x0000000000007b1d */ /* 0x000fec0000010000 */
[----:B------:R-:W1:Y:S04]  /*0830*/  LDG.E R11, desc[UR6][R12.64+0xc] ;  /* 0x00000c060c0b7981 */ /* 0x000e68000c1e1900 */
[----:B------:R-:W1:Y:S04]  /*0840*/  LDG.E R20, desc[UR6][R20.64] ;  /* 0x0000000614147981 */ /* 0x000e68000c1e1900 */
[----:B------:R-:W1:Y:S01]  /*0850*/  LDG.E R8, desc[UR6][R2.64] ;  /* 0x0000000602087981 */ /* 0x000e62000c1e1900 */
[----:B------:R-:W-:Y:S01]  /*0860*/  VIADD R17, R9, 0x10 ;  /* 0x0000001009117836 */ /* 0x000fe20000000000 */
[----:B------:R-:W-:-:S02]  /*0870*/  LEA R15, R0, R15, 0x3 ;  /* 0x0000000f000f7211 */ /* 0x000fc400078e18ff */
[----:B-1----:R-:W-:Y:S01]  /*0880*/  VIADDMNMX R23, R20, R11, R8, PT ;  /* 0x0000000b14177246 */ /* 0x002fe20003800108 */
[----:B------:R-:W-:-:S04]  /*0890*/  IMAD.WIDE R10, R17, 0x4, R6 ;  /* 0x00000004110a7825 */ /* 0x000fc800078e0206 */
[----:B------:R0:W-:Y:S01]  /*08a0*/  STG.E desc[UR6][R2.64], R23 ;  /* 0x0000001702007986 */ /* 0x0001e2000c101906 */
[----:B------:R-:W-:Y:S01]  /*08b0*/  IMAD.WIDE R16, R15, 0x4, R4 ;  /* 0x000000040f107825 */ /* 0x000fe200078e0204 */
        /* <DEDUP_REMOVED lines=41> */
[----:B------:R-:W-:Y:S01]  /*0b50*/  STG.E desc[UR6][R2.64], R23 ;  /* 0x0000001702007986 */ /* 0x000fe2000c101906 */
[----:B------:R-:W-:Y:S06]  /*0b60*/  BAR.SYNC.DEFER_BLOCKING 0x0 ;  /* 0x0000000000007b1d */ /* 0x000fec0000010000 */
[----:B------:R-:W1:Y:S04]  /*0b70*/  LDG.E R8, desc[UR6][R2.64] ;  /* 0x0000000602087981 */ /* 0x000e68000c1e1900 */
[----:B------:R-:W1:Y:S04]  /*0b80*/  LDG.E R13, desc[UR6][R10.64+0x8] ;  /* 0x000008060a0d7981 */ /* 0x000e68000c1e1900 */
[----:B------:R-:W1:Y:S02]  /*0b90*/  LDG.E R12, desc[UR6][R16.64] ;  /* 0x00000006100c7981 */ /* 0x000e64000c1e1900 */
[----:B-1----:R-:W-:Y:S01]  /*0ba0*/  VIADDMNMX R21, R12, R13, R8, PT ;  /* 0x0000000d0c157246 */ /* 0x002fe20003800108 */
[----:B------:R-:W-:-:S04]  /*0bb0*/  IMAD.WIDE R12, R0, 0x4, R16 ;  /* 0x00000004000c7825 */ /* 0x000fc800078e0210 */
[----:B------:R-:W-:Y:S01]  /*0bc0*/  STG.E desc[UR6][R2.64], R21 ;  /* 0x0000001502007986 */ /* 0x000fe2000c101906 */
[----:B------:R-:W-:Y:S06]  /*0bd0*/  BAR.SYNC.DEFER_BLOCKING 0x0 ;  /* 0x0000000000007b1d */ /* 0x000fec0000010000 */
[----:B------:R-:W2:Y:S04]  /*0be0*/  LDG.E R19, desc[UR6][R10.64+0xc] ;  /* 0x00000c060a137981 */ /* 0x000ea8000c1e1900 */
[----:B------:R-:W2:Y:S04]  /*0bf0*/  LDG.E R12, desc[UR6][R12.64] ;  /* 0x000000060c0c7981 */ /* 0x000ea8000c1e1900 */
[----:B------:R-:W2:Y:S01]  /*0c00*/  LDG.E R8, desc[UR6][R2.64] ;  /* 0x0000000602087981 */ /* 0x000ea2000c1e1900 */
[----:B------:R-:W-:-:S02]  /*0c10*/  IADD3 R9, PT, PT, R9, 0x18, RZ ;  /* 0x0000001809097810 */ /* 0x000fc40007ffe0ff */
[----:B------:R-:W-:-:S03]  /*0c20*/  LEA R15, R0, R15, 0x3 ;  /* 0x0000000f000f7211 */ /* 0x000fc600078e18ff */
[----:B------:R-:W-:-:S04]  /*0c30*/  IMAD.WIDE R6, R9, 0x4, R6 ;  /* 0x0000000409067825 */ /* 0x000fc800078e0206 */
[----:B------:R-:W-:Y:S01]  /*0c40*/  IMAD.WIDE R4, R15, 0x4, R4 ;  /* 0x000000040f047825 */ /* 0x000fe200078e0204 */
[----:B--2---:R-:W-:-:S05]  /*0c50*/  VIADDMNMX R19, R12, R19, R8, PT ;  /* 0x000000130c137246 */ /* 0x004fca0003800108 */
        /* <DEDUP_REMOVED lines=51> */
[----:B------:R-:W2:Y:S04]  /*0f90*/  LDG.E R11, desc[UR6][R6.64+0xc] ;  /* 0x00000c06060b7981 */ /* 0x000ea8000c1e1900 */
[----:B------:R-:W2:Y:S04]  /*0fa0*/  LDG.E R8, desc[UR6][R8.64] ;  /* 0x0000000608087981 */ /* 0x000ea8000c1e1900 */
[----:B------:R-:W2:Y:S02]  /*0fb0*/  LDG.E R0, desc[UR6][R2.64] ;  /* 0x0000000602007981 */ /* 0x000ea4000c1e1900 */
[----:B--2---:R-:W-:-:S05]  /*0fc0*/  VIADDMNMX R11, R8, R11, R0, PT ;  /* 0x0000000b080b7246 */ /* 0x004fca0003800100 */
[----:B------:R-:W-:Y:S01]  /*0fd0*/  STG.E desc[UR6][R2.64], R11 ;  /* 0x0000000b02007986 */ /* 0x000fe2000c101906 */
[----:B------:R-:W-:Y:S05]  /*0fe0*/  EXIT ;  /* 0x000000000000794d */ /* 0x000fea0003800000 */
.L_x_2:
        /* <DEDUP_REMOVED lines=9> */
.L_x_5:


//--------------------- .nv.shared.reserved.0     --------------------------
	.section	.nv.shared.reserved.0,"aw",@nobits
	.weak		__nv_reservedSMEM_offset_0_alias
	.size		__nv_reservedSMEM_offset_0_alias, 0, 64
	.other		__nv_reservedSMEM_offset_0_alias,@"STO_CUDA_RESERVED_SHARED STV_DEFAULT"
__nv_reservedSMEM_offset_0_alias:
	.zero		0
	.zero		64


//--------------------- .nv.constant0._Z6phase3iiPii --------------------------
	.section	.nv.constant0._Z6phase3iiPii,"a",@progbits
	.sectionflags	@""
	.align	4
.nv.constant0._Z6phase3iiPii:
	.zero		916


//--------------------- .nv.constant0._Z6phase2iiPii --------------------------
	.section	.nv.constant0._Z6phase2iiPii,"a",@progbits
	.sectionflags	@""
	.align	4
.nv.constant0._Z6phase2iiPii:
	.zero		916


//--------------------- .nv.constant0._Z6phase1iiPii --------------------------
	.section	.nv.constant0._Z6phase1iiPii,"a",@progbits
	.sectionflags	@""
	.align	4
.nv.constant0._Z6phase1iiPii:
	.zero		916


//--------------------- SYMBOLS --------------------------

	.type		.nv.reservedSmem.offset0,@object
	.size		.nv.reservedSmem.offset0,0x4
